	.headerflags	@"EF_CUDA_TEXMODE_UNIFIED EF_CUDA_64BIT_ADDRESS EF_CUDA_ACCELERATORS EF_CUDA_SM90 EF_CUDA_VIRTUAL_SM(EF_CUDA_SM90)"
	.elftype	@"ET_EXEC"


//--------------------- .nv.info                  --------------------------
	.section	.nv.info,"",@"SHT_CUDA_INFO"
	.align	4


	//----- nvinfo : EIATTR_REGCOUNT
	.align		4
        /*0000*/ 	.byte	0x04, 0x2f
        /*0002*/ 	.short	(.L_3 - .L_2)
	.align		4
.L_2:
        /*0004*/ 	.word	index@(triton_poi_fused__native_batch_norm_legit_no_training_mul_sigmoid_10)
        /*0008*/ 	.word	0x00000013


	//----- nvinfo : EIATTR_MIN_STACK_SIZE
	.align		4
.L_3:
        /*000c*/ 	.byte	0x04, 0x12
        /*000e*/ 	.short	(.L_5 - .L_4)
	.align		4
.L_4:
        /*0010*/ 	.word	index@(triton_poi_fused__native_batch_norm_legit_no_training_mul_sigmoid_10)
        /*0014*/ 	.word	0x00000000


	//----- nvinfo : EIATTR_FRAME_SIZE
	.align		4
.L_5:
        /*0018*/ 	.byte	0x04, 0x11
        /*001a*/ 	.short	(.L_7 - .L_6)
	.align		4
.L_6:
        /*001c*/ 	.word	index@(triton_poi_fused__native_batch_norm_legit_no_training_mul_sigmoid_10)
        /*0020*/ 	.word	0x00000000


	//----- nvinfo : EIATTR_MIN_STACK_SIZE
	.align		4
.L_7:
        /*0024*/ 	.byte	0x04, 0x12
        /*0026*/ 	.short	(.L_9 - .L_8)
	.align		4
.L_8:
        /*0028*/ 	.word	index@(triton_poi_fused__native_batch_norm_legit_no_training_mul_sigmoid_10)
        /*002c*/ 	.word	0x00000000
.L_9:


//--------------------- .nv.info.triton_poi_fused__native_batch_norm_legit_no_training_mul_sigmoid_10 --------------------------
	.section	.nv.info.triton_poi_fused__native_batch_norm_legit_no_training_mul_sigmoid_10,"",@"SHT_CUDA_INFO"
	.sectionflags	@""
	.align	4


	//----- nvinfo : EIATTR_CUDA_API_VERSION
	.align		4
        /*0000*/ 	.byte	0x04, 0x37
        /*0002*/ 	.short	(.L_11 - .L_10)
.L_10:
        /*0004*/ 	.word	0x0000007c


	//----- nvinfo : EIATTR_KPARAM_INFO
	.align		4
.L_11:
        /*0008*/ 	.byte	0x04, 0x17
        /*000a*/ 	.short	(.L_13 - .L_12)
.L_12:
        /*000c*/ 	.word	0x00000000
        /*0010*/ 	.short	0x0006
        /*0012*/ 	.short	0x0030
        /*0014*/ 	.byte	0x00, 0xf0, 0x11, 0x00


	//----- nvinfo : EIATTR_KPARAM_INFO
	.align		4
.L_13:
        /*0018*/ 	.byte	0x04, 0x17
        /*001a*/ 	.short	(.L_15 - .L_14)
.L_14:
        /*001c*/ 	.word	0x00000000
        /*0020*/ 	.short	0x0005
        /*0022*/ 	.short	0x0028
        /*0024*/ 	.byte	0x00, 0xf4, 0x21, 0x00


	//----- nvinfo : EIATTR_KPARAM_INFO
	.align		4
.L_15:
        /*0028*/ 	.byte	0x04, 0x17
        /*002a*/ 	.short	(.L_17 - .L_16)
.L_16:
        /*002c*/ 	.word	0x00000000
        /*0030*/ 	.short	0x0004
        /*0032*/ 	.short	0x0020
        /*0034*/ 	.byte	0x00, 0xf4, 0x21, 0x00


	//----- nvinfo : EIATTR_KPARAM_INFO
	.align		4
.L_17:
        /*0038*/ 	.byte	0x04, 0x17
        /*003a*/ 	.short	(.L_19 - .L_18)
.L_18:
        /*003c*/ 	.word	0x00000000
        /*0040*/ 	.short	0x0003
        /*0042*/ 	.short	0x0018
        /*0044*/ 	.byte	0x00, 0xf4, 0x21, 0x00


	//----- nvinfo : EIATTR_KPARAM_INFO
	.align		4
.L_19:
        /*0048*/ 	.byte	0x04, 0x17
        /*004a*/ 	.short	(.L_21 - .L_20)
.L_20:
        /*004c*/ 	.word	0x00000000
        /*0050*/ 	.short	0x0002
        /*0052*/ 	.short	0x0010
        /*0054*/ 	.byte	0x00, 0xf4, 0x21, 0x00


	//----- nvinfo : EIATTR_KPARAM_INFO
	.align		4
.L_21:
        /*0058*/ 	.byte	0x04, 0x17
        /*005a*/ 	.short	(.L_23 - .L_22)
.L_22:
        /*005c*/ 	.word	0x00000000
        /*0060*/ 	.short	0x0001
        /*0062*/ 	.short	0x0008
        /*0064*/ 	.byte	0x00, 0xf4, 0x21, 0x00


	//----- nvinfo : EIATTR_KPARAM_INFO
	.align		4
.L_23:
        /*0068*/ 	.byte	0x04, 0x17
        /*006a*/ 	.short	(.L_25 - .L_24)
.L_24:
        /*006c*/ 	.word	0x00000000
        /*0070*/ 	.short	0x0000
        /*0072*/ 	.short	0x0000
        /*0074*/ 	.byte	0x00, 0xf4, 0x21, 0x00


	//----- nvinfo : EIATTR_SPARSE_MMA_MASK
	.align		4
.L_25:
        /*0078*/ 	.byte	0x03, 0x50
        /*007a*/ 	.short	0x0000


	//----- nvinfo : EIATTR_MAXREG_COUNT
	.align		4
        /*007c*/ 	.byte	0x03, 0x1b
        /*007e*/ 	.short	0x00ff


	//----- nvinfo : EIATTR_EXIT_INSTR_OFFSETS
	.align		4
        /*0080*/ 	.byte	0x04, 0x1c
        /*0082*/ 	.short	(.L_27 - .L_26)


	//   ....[0]....
.L_26:
        /*0084*/ 	.word	0x000003b0


	//   ....[1]....
        /*0088*/ 	.word	0x000003d0


	//----- nvinfo : EIATTR_REQNTID
	.align		4
.L_27:
        /*008c*/ 	.byte	0x04, 0x10
        /*008e*/ 	.short	(.L_29 - .L_28)
.L_28:
        /*0090*/ 	.word	0x00000080
        /*0094*/ 	.word	0x00000001
        /*0098*/ 	.word	0x00000001


	//----- nvinfo : EIATTR_CBANK_PARAM_SIZE
	.align		4
.L_29:
        /*009c*/ 	.byte	0x03, 0x19
        /*009e*/ 	.short	0x0034


	//----- nvinfo : EIATTR_PARAM_CBANK
	.align		4
        /*00a0*/ 	.byte	0x04, 0x0a
        /*00a2*/ 	.short	(.L_31 - .L_30)
	.align		4
.L_30:
        /*00a4*/ 	.word	index@(.nv.constant0.triton_poi_fused__native_batch_norm_legit_no_training_mul_sigmoid_10)
        /*00a8*/ 	.short	0x0210
        /*00aa*/ 	.short	0x0034


	//----- nvinfo : EIATTR_SW_WAR
	.align		4
.L_31:
        /*00ac*/ 	.byte	0x04, 0x36
        /*00ae*/ 	.short	(.L_33 - .L_32)
.L_32:
        /*00b0*/ 	.word	0x00000008
.L_33:


//--------------------- .nv.callgraph             --------------------------
	.section	.nv.callgraph,"",@"SHT_CUDA_CALLGRAPH"
	.align	4
	.sectionentsize	8
	.align		4
        /*0000*/ 	.word	0x00000000
	.align		4
        /*0004*/ 	.word	0xffffffff
	.align		4
        /*0008*/ 	.word	0x00000000
	.align		4
        /*000c*/ 	.word	0xfffffffe
	.align		4
        /*0010*/ 	.word	0x00000000
	.align		4
        /*0014*/ 	.word	0xfffffffd
	.align		4
        /*0018*/ 	.word	0x00000000
	.align		4
        /*001c*/ 	.word	0xfffffffc


//--------------------- .nv.constant4             --------------------------
	.section	.nv.constant4,"a",@progbits
	.align	8
	.align		8
.nv.constant4:
        /*0000*/ 	.dword	_$_str
	.align		8
        /*0008*/ 	.dword	_$_str_$_2


//--------------------- .text.triton_poi_fused__native_batch_norm_legit_no_training_mul_sigmoid_10 --------------------------
	.section	.text.triton_poi_fused__native_batch_norm_legit_no_training_mul_sigmoid_10,"ax",@progbits
	.align	128
        .global         triton_poi_fused__native_batch_norm_legit_no_training_mul_sigmoid_10
        .type           triton_poi_fused__native_batch_norm_legit_no_training_mul_sigmoid_10,@function
        .size           triton_poi_fused__native_batch_norm_legit_no_training_mul_sigmoid_10,(.L_x_1 - triton_poi_fused__native_batch_norm_legit_no_training_mul_sigmoid_10)
        .other          triton_poi_fused__native_batch_norm_legit_no_training_mul_sigmoid_10,@"STO_CUDA_ENTRY STV_DEFAULT"
triton_poi_fused__native_batch_norm_legit_no_training_mul_sigmoid_10:
.text.triton_poi_fused__native_batch_norm_legit_no_training_mul_sigmoid_10:
[----:B------:R-:W0:Y:S01]  /*0000*/  LDC R1, c[0x0][0x28] ;  /* 0x00000a00ff017b82 */ /* 0x000e220000000800 */
[----:B------:R-:W1:Y:S07]  /*0010*/  S2R R0, SR_TID.X ;  /* 0x0000000000007919 */ /* 0x000e6e0000002100 */
[----:B------:R-:W2:Y:S01]  /*0020*/  LDC.64 R6, c[0x0][0x228] ;  /* 0x00008a00ff067b82 */ /* 0x000ea20000000a00 */
[----:B------:R-:W-:Y:S01]  /*0030*/  CS2R R14, SRZ ;  /* 0x00000000000e7805 */ /* 0x000fe2000001ff00 */
[----:B------:R-:W-:Y:S01]  /*0040*/  ULDC.64 UR4, c[0x0][0x208] ;  /* 0x0000820000047ab9 */ /* 0x000fe20000000a00 */
[----:B------:R-:W3:Y:S05]  /*0050*/  S2R R3, SR_CTAID.X ;  /* 0x0000000000037919 */ /* 0x000eea0000002500 */
[----:B------:R-:W4:Y:S08]  /*0060*/  LDC.64 R4, c[0x0][0x220] ;  /* 0x00008800ff047b82 */ /* 0x000f300000000a00 */
[----:B------:R-:W5:Y:S08]  /*0070*/  LDC.64 R8, c[0x0][0x230] ;  /* 0x00008c00ff087b82 */ /* 0x000f700000000a00 */
[----:B------:R-:W5:Y:S01]  /*0080*/  LDC.64 R10, c[0x0][0x238] ;  /* 0x00008e00ff0a7b82 */ /* 0x000f620000000a00 */
[----:B-1----:R-:W-:-:S02]  /*0090*/  LOP3.LUT R0, R0, 0x7f, RZ, 0xc0, !PT ;  /* 0x0000007f00007812 */ /* 0x002fc400078ec0ff */
[----:B---3--:R-:W-:Y:S02]  /*00a0*/  SHF.R.S32.HI R2, RZ, 0x18, R3 ;  /* 0x00000018ff027819 */ /* 0x008fe40000011403 */
[----:B------:R-:W-:Y:S02]  /*00b0*/  LEA R0, R3, R0, 0x7 ;  /* 0x0000000003007211 */ /* 0x000fe400078e38ff */
[----:B------:R-:W-:Y:S02]  /*00c0*/  SGXT R3, R2, 0x1 ;  /* 0x000000010203781a */ /* 0x000fe40000000200 */
[----:B------:R-:W-:Y:S02]  /*00d0*/  ISETP.GE.AND P0, PT, R0, 0x80, PT ;  /* 0x000000800000780c */ /* 0x000fe40003f06270 */
[----:B------:R-:W-:-:S04]  /*00e0*/  LEA.HI R3, R3, R0, RZ, 0x5 ;  /* 0x0000000003037211 */ /* 0x000fc800078f28ff */
[----:B------:R-:W-:-:S04]  /*00f0*/  LOP3.LUT R3, R3, 0xffffffe0, RZ, 0xc0, !PT ;  /* 0xffffffe003037812 */ /* 0x000fc800078ec0ff */
[----:B------:R-:W-:Y:S02]  /*0100*/  IADD3 R13, R0, -R3, RZ ;  /* 0x80000003000d7210 */ /* 0x000fe40007ffe0ff */
[----:B------:R-:W1:Y:S03]  /*0110*/  LDC.64 R2, c[0x0][0x218] ;  /* 0x00008600ff027b82 */ /* 0x000e660000000a00 */
[----:B--2---:R-:W-:-:S05]  /*0120*/  IMAD.WIDE R6, R13, 0x4, R6 ;  /* 0x000000040d067825 */ /* 0x004fca00078e0206 */
[----:B------:R5:W2:Y:S01]  /*0130*/  @!P0 LDG.E.EL R14, desc[UR4][R6.64] ;  /* 0x00000004060e8981 */ /* 0x000aa2000c2e1900 */
[----:B------:R-:W-:Y:S01]  /*0140*/  HFMA2.MMA R12, -RZ, RZ, 0, 0 ;  /* 0x00000000ff0c7435 */ /* 0x000fe200000001ff */
[----:B----4-:R-:W-:-:S05]  /*0150*/  IMAD.WIDE R4, R13, 0x4, R4 ;  /* 0x000000040d047825 */ /* 0x010fca00078e0204 */
[----:B------:R-:W3:Y:S01]  /*0160*/  @!P0 LDG.E.EL R15, desc[UR4][R4.64] ;  /* 0x00000004040f8981 */ /* 0x000ee2000c2e1900 */
[----:B-----5:R-:W-:-:S04]  /*0170*/  IMAD.WIDE R6, R13, 0x4, R8 ;  /* 0x000000040d067825 */ /* 0x020fc800078e0208 */
[----:B-1----:R-:W-:-:S04]  /*0180*/  IMAD.WIDE R2, R0, 0x4, R2 ;  /* 0x0000000400027825 */ /* 0x002fc800078e0202 */
[----:B0-----:R-:W-:Y:S01]  /*0190*/  IMAD.WIDE R8, R13, 0x4, R10 ;  /* 0x000000040d087825 */ /* 0x001fe200078e020a */
[----:B------:R0:W3:Y:S01]  /*01a0*/  @!P0 LDG.E R12, desc[UR4][R2.64] ;  /* 0x00000004020c8981 */ /* 0x0000e2000c1e1900 */
[----:B------:R-:W-:-:S06]  /*01b0*/  CS2R R10, SRZ ;  /* 0x00000000000a7805 */ /* 0x000fcc000001ff00 */
[----:B------:R-:W4:Y:S04]  /*01c0*/  @!P0 LDG.E.EL R10, desc[UR4][R6.64] ;  /* 0x00000004060a8981 */ /* 0x000f28000c2e1900 */
[----:B------:R-:W4:Y:S01]  /*01d0*/  @!P0 LDG.E.EL R11, desc[UR4][R8.64] ;  /* 0x00000004080b8981 */ /* 0x000f22000c2e1900 */
[----:B------:R-:W-:Y:S01]  /*01e0*/  MOV R16, 0x3e800000 ;  /* 0x3e80000000107802 */ /* 0x000fe20000000f00 */
[----:B--2---:R-:W-:-:S04]  /*01f0*/  FADD R14, R14, 0.0010000000474974513054 ;  /* 0x3a83126f0e0e7421 */ /* 0x004fc80000000000 */
[----:B------:R-:W1:Y:S02]  /*0200*/  MUFU.SQRT R13, R14 ;  /* 0x0000000e000d7308 */ /* 0x000e640000002000 */
[C---:B-1----:R-:W-:Y:S02]  /*0210*/  FSETP.GT.AND P1, PT, R13.reuse, 8.50705917302346158658e+37, PT ;  /* 0x7e8000000d00780b */ /* 0x042fe40003f24000 */
[----:B------:R-:W-:-:S11]  /*0220*/  FSETP.GEU.AND P2, PT, R13, 1.175494350822287508e-38, PT ;  /* 0x008000000d00780b */ /* 0x000fd60003f4e000 */
[----:B------:R-:W-:-:S04]  /*0230*/  @P1 FMUL R13, R13, 0.25 ;  /* 0x3e8000000d0d1820 */ /* 0x000fc80000400000 */
[----:B------:R-:W-:-:S06]  /*0240*/  @!P2 FMUL R13, R13, 16777216 ;  /* 0x4b8000000d0da820 */ /* 0x000fcc0000400000 */
[----:B------:R-:W1:Y:S01]  /*0250*/  MUFU.RCP R13, R13 ;  /* 0x0000000d000d7308 */ /* 0x000e620000001000 */
[----:B0-----:R-:W-:Y:S01]  /*0260*/  FSEL R2, R16, 1, P1 ;  /* 0x3f80000010027808 */ /* 0x001fe20000800000 */
[----:B---3--:R-:W-:-:S04]  /*0270*/  FADD R12, -R15, R12 ;  /* 0x0000000c0f0c7221 */ /* 0x008fc80000000100 */
[----:B------:R-:W-:-:S04]  /*0280*/  @!P2 FMUL R2, R2, 16777216 ;  /* 0x4b8000000202a820 */ /* 0x000fc80000400000 */
[----:B-1----:R-:W-:-:S04]  /*0290*/  FMUL R3, R13, R2 ;  /* 0x000000020d037220 */ /* 0x002fc80000400000 */
[----:B------:R-:W-:-:S04]  /*02a0*/  FMUL R12, R12, R3 ;  /* 0x000000030c0c7220 */ /* 0x000fc80000400000 */
[----:B----4-:R-:W-:-:S04]  /*02b0*/  FFMA R10, R12, R10, R11 ;  /* 0x0000000a0c0a7223 */ /* 0x010fc8000000000b */
[----:B------:R-:W-:-:S04]  /*02c0*/  FADD R2, RZ, -R10 ;  /* 0x8000000aff027221 */ /* 0x000fc80000000000 */
[----:B------:R-:W-:-:S05]  /*02d0*/  FMUL R4, R2, 1.4426950216293334961 ;  /* 0x3fb8aa3b02047820 */ /* 0x000fca0000400000 */
[----:B------:R-:W-:-:S13]  /*02e0*/  FSETP.GEU.AND P1, PT, R4, -126, PT ;  /* 0xc2fc00000400780b */ /* 0x000fda0003f2e000 */
[----:B------:R-:W-:-:S04]  /*02f0*/  @!P1 FMUL R4, R4, 0.5 ;  /* 0x3f00000004049820 */ /* 0x000fc80000400000 */
[----:B------:R-:W0:Y:S02]  /*0300*/  MUFU.EX2 R2, R4 ;  /* 0x0000000400027308 */ /* 0x000e240000000800 */
[----:B0-----:R-:W-:-:S04]  /*0310*/  @!P1 FMUL R2, R2, R2 ;  /* 0x0000000202029220 */ /* 0x001fc80000400000 */
[----:B------:R-:W-:Y:S02]  /*0320*/  FADD R5, R2, 1 ;  /* 0x3f80000002057421 */ /* 0x000fe40000000000 */
[----:B------:R-:W0:Y:S03]  /*0330*/  LDC.64 R2, c[0x0][0x210] ;  /* 0x00008400ff027b82 */ /* 0x000e260000000a00 */
[----:B------:R-:W-:-:S13]  /*0340*/  FSETP.GT.AND P1, PT, R5, 8.50705917302346158658e+37, PT ;  /* 0x7e8000000500780b */ /* 0x000fda0003f24000 */
[----:B------:R-:W-:-:S06]  /*0350*/  @P1 FMUL R5, R5, 0.25 ;  /* 0x3e80000005051820 */ /* 0x000fcc0000400000 */
[----:B------:R-:W1:Y:S01]  /*0360*/  MUFU.RCP R5, R5 ;  /* 0x0000000500057308 */ /* 0x000e620000001000 */
[----:B------:R-:W-:Y:S01]  /*0370*/  FSEL R6, R16, 1, P1 ;  /* 0x3f80000010067808 */ /* 0x000fe20000800000 */
[----:B0-----:R-:W-:-:S04]  /*0380*/  IMAD.WIDE R2, R0, 0x4, R2 ;  /* 0x0000000400027825 */ /* 0x001fc800078e0202 */
[----:B-1----:R-:W-:-:S04]  /*0390*/  FMUL R7, R5, R6 ;  /* 0x0000000605077220 */ /* 0x002fc80000400000 */
[----:B------:R-:W-:Y:S01]  /*03a0*/  FMUL R7, R10, R7 ;  /* 0x000000070a077220 */ /* 0x000fe20000400000 */
[----:B------:R-:W-:Y:S06]  /*03b0*/  @P0 EXIT ;  /* 0x000000000000094d */ /* 0x000fec0003800000 */
[----:B------:R-:W-:Y:S01]  /*03c0*/  STG.E desc[UR4][R2.64], R7 ;  /* 0x0000000702007986 */ /* 0x000fe2000c101904 */
[----:B------:R-:W-:Y:S05]  /*03d0*/  EXIT ;  /* 0x000000000000794d */ /* 0x000fea0003800000 */
.L_x_0:
[----:B------:R-:W-:-:S00]  /*03e0*/  BRA `(.L_x_0) ;  /* 0xfffffffc00fc7947 */ /* 0x000fc0000383ffff */
[----:B------:R-:W-:-:S00]  /*03f0*/  NOP ;  /* 0x0000000000007918 */ /* 0x000fc00000000000 */
        /* <DEDUP_REMOVED lines=8> */
.L_x_1:


//--------------------- .nv.global.init           --------------------------
	.section	.nv.global.init,"aw",@progbits
.nv.global.init:
	.type		_$_str,@object
	.size		_$_str,(_$_str_$_2 - _$_str)
_$_str:
        /*0000*/ 	.byte	0x5f, 0x5f, 0x43, 0x55, 0x44, 0x41, 0x5f, 0x46, 0x54, 0x5a, 0x00
	.type		_$_str_$_2,@object
	.size		_$_str_$_2,(.L_1 - _$_str_$_2)
_$_str_$_2:
        /*000b*/ 	.byte	0x5f, 0x5f, 0x43, 0x55, 0x44, 0x41, 0x5f, 0x50, 0x52, 0x45, 0x43, 0x5f, 0x53, 0x51, 0x52, 0x54
        /*001b*/ 	.byte	0x00
.L_1:


//--------------------- .nv.constant0.triton_poi_fused__native_batch_norm_legit_no_training_mul_sigmoid_10 --------------------------
	.section	.nv.constant0.triton_poi_fused__native_batch_norm_legit_no_training_mul_sigmoid_10,"a",@progbits
	.sectionflags	@""
	.align	4
.nv.constant0.triton_poi_fused__native_batch_norm_legit_no_training_mul_sigmoid_10:
	.zero		580
